//
// Generated by NVIDIA NVVM Compiler
//
// Compiler Build ID: CL-36424714
// Cuda compilation tools, release 13.0, V13.0.88
// Based on NVVM 20.0.0
//

.version 9.0
.target sm_100
.address_size 64

	// .globl	_Z27elementwise_mul_relu_kernelPKffPfi

.visible .entry _Z27elementwise_mul_relu_kernelPKffPfi(
	.param .u64 .ptr .align 1 _Z27elementwise_mul_relu_kernelPKffPfi_param_0,
	.param .f32 _Z27elementwise_mul_relu_kernelPKffPfi_param_1,
	.param .u64 .ptr .align 1 _Z27elementwise_mul_relu_kernelPKffPfi_param_2,
	.param .u32 _Z27elementwise_mul_relu_kernelPKffPfi_param_3
)
{
	.reg .pred 	%p<2>;
	.reg .b32 	%r<6>;
	.reg .b32 	%f<5>;
	.reg .b64 	%rd<8>;

	ld.param.u64 	%rd1, [_Z27elementwise_mul_relu_kernelPKffPfi_param_0];
	ld.param.f32 	%f1, [_Z27elementwise_mul_relu_kernelPKffPfi_param_1];
	ld.param.u64 	%rd2, [_Z27elementwise_mul_relu_kernelPKffPfi_param_2];
	ld.param.u32 	%r2, [_Z27elementwise_mul_relu_kernelPKffPfi_param_3];
	mov.u32 	%r3, %ctaid.x;
	mov.u32 	%r4, %ntid.x;
	mov.u32 	%r5, %tid.x;
	mad.lo.s32 	%r1, %r3, %r4, %r5;
	setp.ge.s32 	%p1, %r1, %r2;
	@%p1 bra 	$L__BB0_2;
	cvta.to.global.u64 	%rd3, %rd1;
	cvta.to.global.u64 	%rd4, %rd2;
	mul.wide.s32 	%rd5, %r1, 4;
	add.s64 	%rd6, %rd3, %rd5;
	ld.global.f32 	%f2, [%rd6];
	mul.f32 	%f3, %f1, %f2;
	max.f32 	%f4, %f3, 0f00000000;
	add.s64 	%rd7, %rd4, %rd5;
	st.global.f32 	[%rd7], %f4;
$L__BB0_2:
	ret;

}


// ===== COMPILED SASS (sm_100) =====

	.target	sm_100

	.elftype	@"ET_EXEC"


//--------------------- .note.nv.tkinfo           --------------------------
	.section	.note.nv.tkinfo,"",@"SHT_NOTE"
	.sectionflags	@"SHF_NOTE_NV_TKINFO"
	.tkinfo
        /*0018*/ 	.word	0x00000002
        /*0030*/ 	.string	""
        /*0030*/ 	.string	"ptxas"
        /*0030*/ 	.string	"Cuda compilation tools, release 13.0, V13.0.88"
        /*0030*/ 	.string	"Build cuda_13.0.r13.0/compiler.36424714_0"
        /*0030*/ 	.string	"-arch sm_100 -m 64 "



//--------------------- .note.nv.cuinfo           --------------------------
	.section	.note.nv.cuinfo,"",@"SHT_NOTE"
	.sectionflags	@"SHF_NOTE_NV_CUINFO"
        /*0018*/ 	.short	0x0002
        /*001a*/ 	.short	0x0064
        /*001c*/ 	.short	0x0082
	.zero		2


//--------------------- .nv.info                  --------------------------
	.section	.nv.info,"",@"SHT_CUDA_INFO"
	.align	4


	//----- nvinfo : EIATTR_REGCOUNT
	.align		4
        /*0000*/ 	.byte	0x04, 0x2f
        /*0002*/ 	.short	(.L_1 - .L_0)
	.align		4
.L_0:
        /*0004*/ 	.word	index@(_Z27elementwise_mul_relu_kernelPKffPfi)
        /*0008*/ 	.word	0x0000000a


	//----- nvinfo : EIATTR_FRAME_SIZE
	.align		4
.L_1:
        /*000c*/ 	.byte	0x04, 0x11
        /*000e*/ 	.short	(.L_3 - .L_2)
	.align		4
.L_2:
        /*0010*/ 	.word	index@(_Z27elementwise_mul_relu_kernelPKffPfi)
        /*0014*/ 	.word	0x00000000


	//----- nvinfo : EIATTR_MIN_STACK_SIZE
	.align		4
.L_3:
        /*0018*/ 	.byte	0x04, 0x12
        /*001a*/ 	.short	(.L_5 - .L_4)
	.align		4
.L_4:
        /*001c*/ 	.word	index@(_Z27elementwise_mul_relu_kernelPKffPfi)
        /*0020*/ 	.word	0x00000000
.L_5:


//--------------------- .nv.compat                --------------------------
	.section	.nv.compat,"",@"SHT_CUDA_COMPAT_INFO"
	.align	4
        /*0000*/ 	.byte	0x02, 0x09, 0x00, 0x00, 0x02, 0x02, 0x01, 0x00, 0x02, 0x05, 0x05, 0x00, 0x03, 0x07, 0x01, 0x01
        /*0010*/ 	.byte	0x02, 0x03, 0x00, 0x00, 0x02, 0x06, 0x01, 0x00, 0x04, 0x0b, 0x08, 0x00, 0x09, 0x00, 0x00, 0x00
        /*0020*/ 	.byte	0x00, 0x00, 0x00, 0x00


//--------------------- .nv.info._Z27elementwise_mul_relu_kernelPKffPfi --------------------------
	.section	.nv.info._Z27elementwise_mul_relu_kernelPKffPfi,"",@"SHT_CUDA_INFO"
	.sectionflags	@""
	.align	4


	//----- nvinfo : EIATTR_CUDA_API_VERSION
	.align		4
        /*0000*/ 	.byte	0x04, 0x37
        /*0002*/ 	.short	(.L_7 - .L_6)
.L_6:
        /*0004*/ 	.word	0x00000082


	//----- nvinfo : EIATTR_KPARAM_INFO
	.align		4
.L_7:
        /*0008*/ 	.byte	0x04, 0x17
        /*000a*/ 	.short	(.L_9 - .L_8)
.L_8:
        /*000c*/ 	.word	0x00000000
        /*0010*/ 	.short	0x0003
        /*0012*/ 	.short	0x0018
        /*0014*/ 	.byte	0x00, 0xf0, 0x11, 0x00


	//----- nvinfo : EIATTR_KPARAM_INFO
	.align		4
.L_9:
        /*0018*/ 	.byte	0x04, 0x17
        /*001a*/ 	.short	(.L_11 - .L_10)
.L_10:
        /*001c*/ 	.word	0x00000000
        /*0020*/ 	.short	0x0002
        /*0022*/ 	.short	0x0010
        /*0024*/ 	.byte	0x00, 0xf5, 0x21, 0x00


	//----- nvinfo : EIATTR_KPARAM_INFO
	.align		4
.L_11:
        /*0028*/ 	.byte	0x04, 0x17
        /*002a*/ 	.short	(.L_13 - .L_12)
.L_12:
        /*002c*/ 	.word	0x00000000
        /*0030*/ 	.short	0x0001
        /*0032*/ 	.short	0x0008
        /*0034*/ 	.byte	0x00, 0xf0, 0x11, 0x00


	//----- nvinfo : EIATTR_KPARAM_INFO
	.align		4
.L_13:
        /*0038*/ 	.byte	0x04, 0x17
        /*003a*/ 	.short	(.L_15 - .L_14)
.L_14:
        /*003c*/ 	.word	0x00000000
        /*0040*/ 	.short	0x0000
        /*0042*/ 	.short	0x0000
        /*0044*/ 	.byte	0x00, 0xf5, 0x21, 0x00


	//----- nvinfo : EIATTR_SPARSE_MMA_MASK
	.align		4
.L_15:
        /*0048*/ 	.byte	0x03, 0x50
        /*004a*/ 	.short	0x0000


	//----- nvinfo : EIATTR_MAXREG_COUNT
	.align		4
        /*004c*/ 	.byte	0x03, 0x1b
        /*004e*/ 	.short	0x00ff


	//----- nvinfo : EIATTR_MERCURY_ISA_VERSION
	.align		4
        /*0050*/ 	.byte	0x03, 0x5f
        /*0052*/ 	.short	0x0101


	//----- nvinfo : EIATTR_VRC_CTA_INIT_COUNT
	.align		4
        /*0054*/ 	.byte	0x02, 0x4a
	.zero		1
	.zero		1


	//----- nvinfo : EIATTR_EXIT_INSTR_OFFSETS
	.align		4
        /*0058*/ 	.byte	0x04, 0x1c
        /*005a*/ 	.short	(.L_17 - .L_16)


	//   ....[0]....
.L_16:
        /*005c*/ 	.word	0x00000070


	//   ....[1]....
        /*0060*/ 	.word	0x00000120


	//----- nvinfo : EIATTR_CBANK_PARAM_SIZE
	.align		4
.L_17:
        /*0064*/ 	.byte	0x03, 0x19
        /*0066*/ 	.short	0x001c


	//----- nvinfo : EIATTR_PARAM_CBANK
	.align		4
        /*0068*/ 	.byte	0x04, 0x0a
        /*006a*/ 	.short	(.L_19 - .L_18)
	.align		4
.L_18:
        /*006c*/ 	.word	index@(.nv.constant0._Z27elementwise_mul_relu_kernelPKffPfi)
        /*0070*/ 	.short	0x0380
        /*0072*/ 	.short	0x001c


	//----- nvinfo : EIATTR_SW_WAR
	.align		4
.L_19:
        /*0074*/ 	.byte	0x04, 0x36
        /*0076*/ 	.short	(.L_21 - .L_20)
.L_20:
        /*0078*/ 	.word	0x00000008
.L_21:


//--------------------- .nv.callgraph             --------------------------
	.section	.nv.callgraph,"",@"SHT_CUDA_CALLGRAPH"
	.align	4
	.sectionentsize	8
	.align		4
        /*0000*/ 	.word	0x00000000
	.align		4
        /*0004*/ 	.word	0xffffffff
	.align		4
        /*0008*/ 	.word	0x00000000
	.align		4
        /*000c*/ 	.word	0xfffffffe
	.align		4
        /*0010*/ 	.word	0x00000000
	.align		4
        /*0014*/ 	.word	0xfffffffd
	.align		4
        /*0018*/ 	.word	0x00000000
	.align		4
        /*001c*/ 	.word	0xfffffffc


//--------------------- .text._Z27elementwise_mul_relu_kernelPKffPfi --------------------------
	.section	.text._Z27elementwise_mul_relu_kernelPKffPfi,"ax",@progbits
	.align	128
        .global         _Z27elementwise_mul_relu_kernelPKffPfi
        .type           _Z27elementwise_mul_relu_kernelPKffPfi,@function
        .size           _Z27elementwise_mul_relu_kernelPKffPfi,(.L_x_1 - _Z27elementwise_mul_relu_kernelPKffPfi)
        .other          _Z27elementwise_mul_relu_kernelPKffPfi,@"STO_CUDA_ENTRY STV_DEFAULT"
_Z27elementwise_mul_relu_kernelPKffPfi:
.text._Z27elementwise_mul_relu_kernelPKffPfi:
[----:B------:R-:W-:Y:S01]  /*0000*/  LDC R1, c[0x0][0x37c] ;  /* 0x0000df00ff017b82 */ /* 0x000fe20000000800 */
[----:B------:R-:W0:Y:S07]  /*0010*/  S2R R0, SR_TID.X ;  /* 0x0000000000007919 */ /* 0x000e2e0000002100 */
[----:B------:R-:W0:Y:S01]  /*0020*/  S2UR UR4, SR_CTAID.X ;  /* 0x00000000000479c3 */ /* 0x000e220000002500 */
[----:B------:R-:W1:Y:S07]  /*0030*/  LDCU UR5, c[0x0][0x398] ;  /* 0x00007300ff0577ac */ /* 0x000e6e0008000800 */
[----:B------:R-:W0:Y:S02]  /*0040*/  LDC R7, c[0x0][0x360] ;  /* 0x0000d800ff077b82 */ /* 0x000e240000000800 */
[----:B0-----:R-:W-:-:S05]  /*0050*/  IMAD R7, R7, UR4, R0 ;  /* 0x0000000407077c24 */ /* 0x001fca000f8e0200 */
[----:B-1----:R-:W-:-:S13]  /*0060*/  ISETP.GE.AND P0, PT, R7, UR5, PT ;  /* 0x0000000507007c0c */ /* 0x002fda000bf06270 */
[----:B------:R-:W-:Y:S05]  /*0070*/  @P0 EXIT ;  /* 0x000000000000094d */ /* 0x000fea0003800000 */
[----:B------:R-:W0:Y:S01]  /*0080*/  LDC.64 R2, c[0x0][0x380] ;  /* 0x0000e000ff027b82 */ /* 0x000e220000000a00 */
[----:B------:R-:W1:Y:S01]  /*0090*/  LDCU.64 UR4, c[0x0][0x358] ;  /* 0x00006b00ff0477ac */ /* 0x000e620008000a00 */
[----:B------:R-:W2:Y:S06]  /*00a0*/  LDCU UR6, c[0x0][0x388] ;  /* 0x00007100ff0677ac */ /* 0x000eac0008000800 */
[----:B------:R-:W3:Y:S01]  /*00b0*/  LDC.64 R4, c[0x0][0x390] ;  /* 0x0000e400ff047b82 */ /* 0x000ee20000000a00 */
[----:B0-----:R-:W-:-:S06]  /*00c0*/  IMAD.WIDE R2, R7, 0x4, R2 ;  /* 0x0000000407027825 */ /* 0x001fcc00078e0202 */
[----:B-1----:R-:W2:Y:S01]  /*00d0*/  LDG.E R2, desc[UR4][R2.64] ;  /* 0x0000000402027981 */ /* 0x002ea2000c1e1900 */
[----:B---3--:R-:W-:-:S04]  /*00e0*/  IMAD.WIDE R4, R7, 0x4, R4 ;  /* 0x0000000407047825 */ /* 0x008fc800078e0204 */
[----:B--2---:R-:W-:-:S05]  /*00f0*/  FMUL R0, R2, UR6 ;  /* 0x0000000602007c20 */ /* 0x004fca0008400000 */
[----:B------:R-:W-:-:S05]  /*0100*/  FMNMX R7, RZ, R0, !PT ;  /* 0x00000000ff077209 */ /* 0x000fca0007800000 */
[----:B------:R-:W-:Y:S01]  /*0110*/  STG.E desc[UR4][R4.64], R7 ;  /* 0x0000000704007986 */ /* 0x000fe2000c101904 */
[----:B------:R-:W-:Y:S05]  /*0120*/  EXIT ;  /* 0x000000000000794d */ /* 0x000fea0003800000 */
.L_x_0:
[----:B------:R-:W-:-:S00]  /*0130*/  BRA `(.L_x_0) ;  /* 0xfffffffc00fc7947 */ /* 0x000fc0000383ffff */
[----:B------:R-:W-:-:S00]  /*0140*/  NOP ;  /* 0x0000000000007918 */ /* 0x000fc00000000000 */
        /* <DEDUP_REMOVED lines=11> */
.L_x_1:


//--------------------- .nv.shared.reserved.0     --------------------------
	.section	.nv.shared.reserved.0,"aw",@nobits
	.weak		__nv_reservedSMEM_offset_0_alias
	.size		__nv_reservedSMEM_offset_0_alias, 0, 64
	.other		__nv_reservedSMEM_offset_0_alias,@"STO_CUDA_RESERVED_SHARED STV_DEFAULT"
__nv_reservedSMEM_offset_0_alias:
	.zero		0
	.zero		64


//--------------------- .nv.constant0._Z27elementwise_mul_relu_kernelPKffPfi --------------------------
	.section	.nv.constant0._Z27elementwise_mul_relu_kernelPKffPfi,"a",@progbits
	.sectionflags	@""
	.align	4
.nv.constant0._Z27elementwise_mul_relu_kernelPKffPfi:
	.zero		924


//--------------------- SYMBOLS --------------------------

	.type		.nv.reservedSmem.offset0,@object
	.size		.nv.reservedSmem.offset0,0x4
